//
// Generated by NVIDIA NVVM Compiler
//
// Compiler Build ID: CL-36424714
// Cuda compilation tools, release 13.0, V13.0.88
// Based on NVVM 20.0.0
//

.version 9.0
.target sm_100
.address_size 64

	// .globl	_Z9vectorAddPKfS0_Pfi

.visible .entry _Z9vectorAddPKfS0_Pfi(
	.param .u64 .ptr .align 1 _Z9vectorAddPKfS0_Pfi_param_0,
	.param .u64 .ptr .align 1 _Z9vectorAddPKfS0_Pfi_param_1,
	.param .u64 .ptr .align 1 _Z9vectorAddPKfS0_Pfi_param_2,
	.param .u32 _Z9vectorAddPKfS0_Pfi_param_3
)
{
	.reg .pred 	%p<2>;
	.reg .b32 	%r<6>;
	.reg .b32 	%f<4>;
	.reg .b64 	%rd<11>;

	ld.param.u64 	%rd1, [_Z9vectorAddPKfS0_Pfi_param_0];
	ld.param.u64 	%rd2, [_Z9vectorAddPKfS0_Pfi_param_1];
	ld.param.u64 	%rd3, [_Z9vectorAddPKfS0_Pfi_param_2];
	ld.param.u32 	%r2, [_Z9vectorAddPKfS0_Pfi_param_3];
	mov.u32 	%r3, %tid.x;
	mov.u32 	%r4, %ctaid.x;
	mov.u32 	%r5, %ntid.x;
	mad.lo.s32 	%r1, %r4, %r5, %r3;
	setp.ge.s32 	%p1, %r1, %r2;
	@%p1 bra 	$L__BB0_2;
	cvta.to.global.u64 	%rd4, %rd1;
	cvta.to.global.u64 	%rd5, %rd2;
	cvta.to.global.u64 	%rd6, %rd3;
	mul.wide.s32 	%rd7, %r1, 4;
	add.s64 	%rd8, %rd4, %rd7;
	ld.global.f32 	%f1, [%rd8];
	add.s64 	%rd9, %rd5, %rd7;
	ld.global.f32 	%f2, [%rd9];
	add.f32 	%f3, %f1, %f2;
	add.s64 	%rd10, %rd6, %rd7;
	st.global.f32 	[%rd10], %f3;
$L__BB0_2:
	ret;

}
	// .globl	_Z19vectorAddPrivatizedPKfS0_Pfi
.visible .entry _Z19vectorAddPrivatizedPKfS0_Pfi(
	.param .u64 .ptr .align 1 _Z19vectorAddPrivatizedPKfS0_Pfi_param_0,
	.param .u64 .ptr .align 1 _Z19vectorAddPrivatizedPKfS0_Pfi_param_1,
	.param .u64 .ptr .align 1 _Z19vectorAddPrivatizedPKfS0_Pfi_param_2,
	.param .u32 _Z19vectorAddPrivatizedPKfS0_Pfi_param_3
)
{
	.reg .pred 	%p<2>;
	.reg .b32 	%r<6>;
	.reg .b32 	%f<4>;
	.reg .b64 	%rd<11>;

	ld.param.u64 	%rd1, [_Z19vectorAddPrivatizedPKfS0_Pfi_param_0];
	ld.param.u64 	%rd2, [_Z19vectorAddPrivatizedPKfS0_Pfi_param_1];
	ld.param.u64 	%rd3, [_Z19vectorAddPrivatizedPKfS0_Pfi_param_2];
	ld.param.u32 	%r2, [_Z19vectorAddPrivatizedPKfS0_Pfi_param_3];
	mov.u32 	%r3, %tid.x;
	mov.u32 	%r4, %ctaid.x;
	mov.u32 	%r5, %ntid.x;
	mad.lo.s32 	%r1, %r4, %r5, %r3;
	setp.ge.s32 	%p1, %r1, %r2;
	@%p1 bra 	$L__BB1_2;
	cvta.to.global.u64 	%rd4, %rd1;
	cvta.to.global.u64 	%rd5, %rd2;
	cvta.to.global.u64 	%rd6, %rd3;
	mul.wide.s32 	%rd7, %r1, 4;
	add.s64 	%rd8, %rd4, %rd7;
	ld.global.f32 	%f1, [%rd8];
	add.s64 	%rd9, %rd5, %rd7;
	ld.global.f32 	%f2, [%rd9];
	add.f32 	%f3, %f1, %f2;
	add.s64 	%rd10, %rd6, %rd7;
	st.global.f32 	[%rd10], %f3;
$L__BB1_2:
	ret;

}


// ===== COMPILED SASS (sm_100) =====

	.target	sm_100

	.elftype	@"ET_EXEC"


//--------------------- .note.nv.tkinfo           --------------------------
	.section	.note.nv.tkinfo,"",@"SHT_NOTE"
	.sectionflags	@"SHF_NOTE_NV_TKINFO"
	.tkinfo
        /*0018*/ 	.word	0x00000002
        /*0030*/ 	.string	""
        /*0030*/ 	.string	"ptxas"
        /*0030*/ 	.string	"Cuda compilation tools, release 13.0, V13.0.88"
        /*0030*/ 	.string	"Build cuda_13.0.r13.0/compiler.36424714_0"
        /*0030*/ 	.string	"-arch sm_100 -m 64 "



//--------------------- .note.nv.cuinfo           --------------------------
	.section	.note.nv.cuinfo,"",@"SHT_NOTE"
	.sectionflags	@"SHF_NOTE_NV_CUINFO"
        /*0018*/ 	.short	0x0002
        /*001a*/ 	.short	0x0064
        /*001c*/ 	.short	0x0082
	.zero		2


//--------------------- .nv.info                  --------------------------
	.section	.nv.info,"",@"SHT_CUDA_INFO"
	.align	4


	//----- nvinfo : EIATTR_REGCOUNT
	.align		4
        /*0000*/ 	.byte	0x04, 0x2f
        /*0002*/ 	.short	(.L_1 - .L_0)
	.align		4
.L_0:
        /*0004*/ 	.word	index@(_Z9vectorAddPKfS0_Pfi)
        /*0008*/ 	.word	0x0000000c


	//----- nvinfo : EIATTR_FRAME_SIZE
	.align		4
.L_1:
        /*000c*/ 	.byte	0x04, 0x11
        /*000e*/ 	.short	(.L_3 - .L_2)
	.align		4
.L_2:
        /*0010*/ 	.word	index@(_Z9vectorAddPKfS0_Pfi)
        /*0014*/ 	.word	0x00000000


	//----- nvinfo : EIATTR_REGCOUNT
	.align		4
.L_3:
        /*0018*/ 	.byte	0x04, 0x2f
        /*001a*/ 	.short	(.L_5 - .L_4)
	.align		4
.L_4:
        /*001c*/ 	.word	index@(_Z19vectorAddPrivatizedPKfS0_Pfi)
        /*0020*/ 	.word	0x0000000c


	//----- nvinfo : EIATTR_FRAME_SIZE
	.align		4
.L_5:
        /*0024*/ 	.byte	0x04, 0x11
        /*0026*/ 	.short	(.L_7 - .L_6)
	.align		4
.L_6:
        /*0028*/ 	.word	index@(_Z19vectorAddPrivatizedPKfS0_Pfi)
        /*002c*/ 	.word	0x00000000


	//----- nvinfo : EIATTR_MIN_STACK_SIZE
	.align		4
.L_7:
        /*0030*/ 	.byte	0x04, 0x12
        /*0032*/ 	.short	(.L_9 - .L_8)
	.align		4
.L_8:
        /*0034*/ 	.word	index@(_Z19vectorAddPrivatizedPKfS0_Pfi)
        /*0038*/ 	.word	0x00000000


	//----- nvinfo : EIATTR_MIN_STACK_SIZE
	.align		4
.L_9:
        /*003c*/ 	.byte	0x04, 0x12
        /*003e*/ 	.short	(.L_11 - .L_10)
	.align		4
.L_10:
        /*0040*/ 	.word	index@(_Z9vectorAddPKfS0_Pfi)
        /*0044*/ 	.word	0x00000000
.L_11:


//--------------------- .nv.compat                --------------------------
	.section	.nv.compat,"",@"SHT_CUDA_COMPAT_INFO"
	.align	4
        /*0000*/ 	.byte	0x02, 0x09, 0x00, 0x00, 0x02, 0x02, 0x01, 0x00, 0x02, 0x05, 0x05, 0x00, 0x03, 0x07, 0x01, 0x01
        /*0010*/ 	.byte	0x02, 0x03, 0x00, 0x00, 0x02, 0x06, 0x01, 0x00, 0x04, 0x0b, 0x08, 0x00, 0x09, 0x00, 0x00, 0x00
        /*0020*/ 	.byte	0x00, 0x00, 0x00, 0x00


//--------------------- .nv.info._Z19vectorAddPrivatizedPKfS0_Pfi --------------------------
	.section	.nv.info._Z19vectorAddPrivatizedPKfS0_Pfi,"",@"SHT_CUDA_INFO"
	.sectionflags	@""
	.align	4


	//----- nvinfo : EIATTR_CUDA_API_VERSION
	.align		4
        /*0000*/ 	.byte	0x04, 0x37
        /*0002*/ 	.short	(.L_13 - .L_12)
.L_12:
        /*0004*/ 	.word	0x00000082


	//----- nvinfo : EIATTR_KPARAM_INFO
	.align		4
.L_13:
        /*0008*/ 	.byte	0x04, 0x17
        /*000a*/ 	.short	(.L_15 - .L_14)
.L_14:
        /*000c*/ 	.word	0x00000000
        /*0010*/ 	.short	0x0003
        /*0012*/ 	.short	0x0018
        /*0014*/ 	.byte	0x00, 0xf0, 0x11, 0x00


	//----- nvinfo : EIATTR_KPARAM_INFO
	.align		4
.L_15:
        /*0018*/ 	.byte	0x04, 0x17
        /*001a*/ 	.short	(.L_17 - .L_16)
.L_16:
        /*001c*/ 	.word	0x00000000
        /*0020*/ 	.short	0x0002
        /*0022*/ 	.short	0x0010
        /*0024*/ 	.byte	0x00, 0xf5, 0x21, 0x00


	//----- nvinfo : EIATTR_KPARAM_INFO
	.align		4
.L_17:
        /*0028*/ 	.byte	0x04, 0x17
        /*002a*/ 	.short	(.L_19 - .L_18)
.L_18:
        /*002c*/ 	.word	0x00000000
        /*0030*/ 	.short	0x0001
        /*0032*/ 	.short	0x0008
        /*0034*/ 	.byte	0x00, 0xf5, 0x21, 0x00


	//----- nvinfo : EIATTR_KPARAM_INFO
	.align		4
.L_19:
        /*0038*/ 	.byte	0x04, 0x17
        /*003a*/ 	.short	(.L_21 - .L_20)
.L_20:
        /*003c*/ 	.word	0x00000000
        /*0040*/ 	.short	0x0000
        /*0042*/ 	.short	0x0000
        /*0044*/ 	.byte	0x00, 0xf5, 0x21, 0x00


	//----- nvinfo : EIATTR_SPARSE_MMA_MASK
	.align		4
.L_21:
        /*0048*/ 	.byte	0x03, 0x50
        /*004a*/ 	.short	0x0000


	//----- nvinfo : EIATTR_MAXREG_COUNT
	.align		4
        /*004c*/ 	.byte	0x03, 0x1b
        /*004e*/ 	.short	0x00ff


	//----- nvinfo : EIATTR_MERCURY_ISA_VERSION
	.align		4
        /*0050*/ 	.byte	0x03, 0x5f
        /*0052*/ 	.short	0x0101


	//----- nvinfo : EIATTR_VRC_CTA_INIT_COUNT
	.align		4
        /*0054*/ 	.byte	0x02, 0x4a
	.zero		1
	.zero		1


	//----- nvinfo : EIATTR_EXIT_INSTR_OFFSETS
	.align		4
        /*0058*/ 	.byte	0x04, 0x1c
        /*005a*/ 	.short	(.L_23 - .L_22)


	//   ....[0]....
.L_22:
        /*005c*/ 	.word	0x00000070


	//   ....[1]....
        /*0060*/ 	.word	0x00000130


	//----- nvinfo : EIATTR_CBANK_PARAM_SIZE
	.align		4
.L_23:
        /*0064*/ 	.byte	0x03, 0x19
        /*0066*/ 	.short	0x001c


	//----- nvinfo : EIATTR_PARAM_CBANK
	.align		4
        /*0068*/ 	.byte	0x04, 0x0a
        /*006a*/ 	.short	(.L_25 - .L_24)
	.align		4
.L_24:
        /*006c*/ 	.word	index@(.nv.constant0._Z19vectorAddPrivatizedPKfS0_Pfi)
        /*0070*/ 	.short	0x0380
        /*0072*/ 	.short	0x001c


	//----- nvinfo : EIATTR_SW_WAR
	.align		4
.L_25:
        /*0074*/ 	.byte	0x04, 0x36
        /*0076*/ 	.short	(.L_27 - .L_26)
.L_26:
        /*0078*/ 	.word	0x00000008
.L_27:


//--------------------- .nv.info._Z9vectorAddPKfS0_Pfi --------------------------
	.section	.nv.info._Z9vectorAddPKfS0_Pfi,"",@"SHT_CUDA_INFO"
	.sectionflags	@""
	.align	4


	//----- nvinfo : EIATTR_CUDA_API_VERSION
	.align		4
        /*0000*/ 	.byte	0x04, 0x37
        /*0002*/ 	.short	(.L_29 - .L_28)
.L_28:
        /*0004*/ 	.word	0x00000082


	//----- nvinfo : EIATTR_KPARAM_INFO
	.align		4
.L_29:
        /*0008*/ 	.byte	0x04, 0x17
        /*000a*/ 	.short	(.L_31 - .L_30)
.L_30:
        /*000c*/ 	.word	0x00000000
        /*0010*/ 	.short	0x0003
        /*0012*/ 	.short	0x0018
        /*0014*/ 	.byte	0x00, 0xf0, 0x11, 0x00


	//----- nvinfo : EIATTR_KPARAM_INFO
	.align		4
.L_31:
        /*0018*/ 	.byte	0x04, 0x17
        /*001a*/ 	.short	(.L_33 - .L_32)
.L_32:
        /*001c*/ 	.word	0x00000000
        /*0020*/ 	.short	0x0002
        /*0022*/ 	.short	0x0010
        /*0024*/ 	.byte	0x00, 0xf5, 0x21, 0x00


	//----- nvinfo : EIATTR_KPARAM_INFO
	.align		4
.L_33:
        /*0028*/ 	.byte	0x04, 0x17
        /*002a*/ 	.short	(.L_35 - .L_34)
.L_34:
        /*002c*/ 	.word	0x00000000
        /*0030*/ 	.short	0x0001
        /*0032*/ 	.short	0x0008
        /*0034*/ 	.byte	0x00, 0xf5, 0x21, 0x00


	//----- nvinfo : EIATTR_KPARAM_INFO
	.align		4
.L_35:
        /*0038*/ 	.byte	0x04, 0x17
        /*003a*/ 	.short	(.L_37 - .L_36)
.L_36:
        /*003c*/ 	.word	0x00000000
        /*0040*/ 	.short	0x0000
        /*0042*/ 	.short	0x0000
        /*0044*/ 	.byte	0x00, 0xf5, 0x21, 0x00


	//----- nvinfo : EIATTR_SPARSE_MMA_MASK
	.align		4
.L_37:
        /*0048*/ 	.byte	0x03, 0x50
        /*004a*/ 	.short	0x0000


	//----- nvinfo : EIATTR_MAXREG_COUNT
	.align		4
        /*004c*/ 	.byte	0x03, 0x1b
        /*004e*/ 	.short	0x00ff


	//----- nvinfo : EIATTR_MERCURY_ISA_VERSION
	.align		4
        /*0050*/ 	.byte	0x03, 0x5f
        /*0052*/ 	.short	0x0101


	//----- nvinfo : EIATTR_VRC_CTA_INIT_COUNT
	.align		4
        /*0054*/ 	.byte	0x02, 0x4a
	.zero		1
	.zero		1


	//----- nvinfo : EIATTR_EXIT_INSTR_OFFSETS
	.align		4
        /*0058*/ 	.byte	0x04, 0x1c
        /*005a*/ 	.short	(.L_39 - .L_38)


	//   ....[0]....
.L_38:
        /*005c*/ 	.word	0x00000070


	//   ....[1]....
        /*0060*/ 	.word	0x00000130


	//----- nvinfo : EIATTR_CBANK_PARAM_SIZE
	.align		4
.L_39:
        /*0064*/ 	.byte	0x03, 0x19
        /*0066*/ 	.short	0x001c


	//----- nvinfo : EIATTR_PARAM_CBANK
	.align		4
        /*0068*/ 	.byte	0x04, 0x0a
        /*006a*/ 	.short	(.L_41 - .L_40)
	.align		4
.L_40:
        /*006c*/ 	.word	index@(.nv.constant0._Z9vectorAddPKfS0_Pfi)
        /*0070*/ 	.short	0x0380
        /*0072*/ 	.short	0x001c


	//----- nvinfo : EIATTR_SW_WAR
	.align		4
.L_41:
        /*0074*/ 	.byte	0x04, 0x36
        /*0076*/ 	.short	(.L_43 - .L_42)
.L_42:
        /*0078*/ 	.word	0x00000008
.L_43:


//--------------------- .nv.callgraph             --------------------------
	.section	.nv.callgraph,"",@"SHT_CUDA_CALLGRAPH"
	.align	4
	.sectionentsize	8
	.align		4
        /*0000*/ 	.word	0x00000000
	.align		4
        /*0004*/ 	.word	0xffffffff
	.align		4
        /*0008*/ 	.word	0x00000000
	.align		4
        /*000c*/ 	.word	0xfffffffe
	.align		4
        /*0010*/ 	.word	0x00000000
	.align		4
        /*0014*/ 	.word	0xfffffffd
	.align		4
        /*0018*/ 	.word	0x00000000
	.align		4
        /*001c*/ 	.word	0xfffffffc


//--------------------- .text._Z19vectorAddPrivatizedPKfS0_Pfi --------------------------
	.section	.text._Z19vectorAddPrivatizedPKfS0_Pfi,"ax",@progbits
	.align	128
        .global         _Z19vectorAddPrivatizedPKfS0_Pfi
        .type           _Z19vectorAddPrivatizedPKfS0_Pfi,@function
        .size           _Z19vectorAddPrivatizedPKfS0_Pfi,(.L_x_2 - _Z19vectorAddPrivatizedPKfS0_Pfi)
        .other          _Z19vectorAddPrivatizedPKfS0_Pfi,@"STO_CUDA_ENTRY STV_DEFAULT"
_Z19vectorAddPrivatizedPKfS0_Pfi:
.text._Z19vectorAddPrivatizedPKfS0_Pfi:
[----:B------:R-:W-:Y:S01]  /*0000*/  LDC R1, c[0x0][0x37c] ;  /* 0x0000df00ff017b82 */ /* 0x000fe20000000800 */
[----:B------:R-:W0:Y:S07]  /*0010*/  S2R R9, SR_TID.X ;  /* 0x0000000000097919 */ /* 0x000e2e0000002100 */
[----:B------:R-:W0:Y:S01]  /*0020*/  S2UR UR4, SR_CTAID.X ;  /* 0x00000000000479c3 */ /* 0x000e220000002500 */
[----:B------:R-:W1:Y:S07]  /*0030*/  LDCU UR5, c[0x0][0x398] ;  /* 0x00007300ff0577ac */ /* 0x000e6e0008000800 */
[----:B------:R-:W0:Y:S02]  /*0040*/  LDC R0, c[0x0][0x360] ;  /* 0x0000d800ff007b82 */ /* 0x000e240000000800 */
[----:B0-----:R-:W-:-:S05]  /*0050*/  IMAD R9, R0, UR4, R9 ;  /* 0x0000000400097c24 */ /* 0x001fca000f8e0209 */
[----:B-1----:R-:W-:-:S13]  /*0060*/  ISETP.GE.AND P0, PT, R9, UR5, PT ;  /* 0x0000000509007c0c */ /* 0x002fda000bf06270 */
[----:B------:R-:W-:Y:S05]  /*0070*/  @P0 EXIT ;  /* 0x000000000000094d */ /* 0x000fea0003800000 */
[----:B------:R-:W0:Y:S01]  /*0080*/  LDC.64 R2, c[0x0][0x380] ;  /* 0x0000e000ff027b82 */ /* 0x000e220000000a00 */
[----:B------:R-:W1:Y:S07]  /*0090*/  LDCU.64 UR4, c[0x0][0x358] ;  /* 0x00006b00ff0477ac */ /* 0x000e6e0008000a00 */
[----:B------:R-:W2:Y:S08]  /*00a0*/  LDC.64 R4, c[0x0][0x388] ;  /* 0x0000e200ff047b82 */ /* 0x000eb00000000a00 */
[----:B------:R-:W3:Y:S01]  /*00b0*/  LDC.64 R6, c[0x0][0x390] ;  /* 0x0000e400ff067b82 */ /* 0x000ee20000000a00 */
[----:B0-----:R-:W-:-:S06]  /*00c0*/  IMAD.WIDE R2, R9, 0x4, R2 ;  /* 0x0000000409027825 */ /* 0x001fcc00078e0202 */
[----:B-1----:R-:W4:Y:S01]  /*00d0*/  LDG.E R2, desc[UR4][R2.64] ;  /* 0x0000000402027981 */ /* 0x002f22000c1e1900 */
[----:B--2---:R-:W-:-:S06]  /*00e0*/  IMAD.WIDE R4, R9, 0x4, R4 ;  /* 0x0000000409047825 */ /* 0x004fcc00078e0204 */
[----:B------:R-:W4:Y:S01]  /*00f0*/  LDG.E R5, desc[UR4][R4.64] ;  /* 0x0000000404057981 */ /* 0x000f22000c1e1900 */
[----:B---3--:R-:W-:-:S04]  /*0100*/  IMAD.WIDE R6, R9, 0x4, R6 ;  /* 0x0000000409067825 */ /* 0x008fc800078e0206 */
[----:B----4-:R-:W-:-:S05]  /*0110*/  FADD R9, R2, R5 ;  /* 0x0000000502097221 */ /* 0x010fca0000000000 */
[----:B------:R-:W-:Y:S01]  /*0120*/  STG.E desc[UR4][R6.64], R9 ;  /* 0x0000000906007986 */ /* 0x000fe2000c101904 */
[----:B------:R-:W-:Y:S05]  /*0130*/  EXIT ;  /* 0x000000000000794d */ /* 0x000fea0003800000 */
.L_x_0:
[----:B------:R-:W-:-:S00]  /*0140*/  BRA `(.L_x_0) ;  /* 0xfffffffc00fc7947 */ /* 0x000fc0000383ffff */
[----:B------:R-:W-:-:S00]  /*0150*/  NOP ;  /* 0x0000000000007918 */ /* 0x000fc00000000000 */
        /* <DEDUP_REMOVED lines=10> */
.L_x_2:


//--------------------- .text._Z9vectorAddPKfS0_Pfi --------------------------
	.section	.text._Z9vectorAddPKfS0_Pfi,"ax",@progbits
	.align	128
        .global         _Z9vectorAddPKfS0_Pfi
        .type           _Z9vectorAddPKfS0_Pfi,@function
        .size           _Z9vectorAddPKfS0_Pfi,(.L_x_3 - _Z9vectorAddPKfS0_Pfi)
        .other          _Z9vectorAddPKfS0_Pfi,@"STO_CUDA_ENTRY STV_DEFAULT"
_Z9vectorAddPKfS0_Pfi:
.text._Z9vectorAddPKfS0_Pfi:
        /* <DEDUP_REMOVED lines=20> */
.L_x_1:
        /* <DEDUP_REMOVED lines=12> */
.L_x_3:


//--------------------- .nv.shared.reserved.0     --------------------------
	.section	.nv.shared.reserved.0,"aw",@nobits
	.weak		__nv_reservedSMEM_offset_0_alias
	.size		__nv_reservedSMEM_offset_0_alias, 0, 64
	.other		__nv_reservedSMEM_offset_0_alias,@"STO_CUDA_RESERVED_SHARED STV_DEFAULT"
__nv_reservedSMEM_offset_0_alias:
	.zero		0
	.zero		64


//--------------------- .nv.constant0._Z19vectorAddPrivatizedPKfS0_Pfi --------------------------
	.section	.nv.constant0._Z19vectorAddPrivatizedPKfS0_Pfi,"a",@progbits
	.sectionflags	@""
	.align	4
.nv.constant0._Z19vectorAddPrivatizedPKfS0_Pfi:
	.zero		924


//--------------------- .nv.constant0._Z9vectorAddPKfS0_Pfi --------------------------
	.section	.nv.constant0._Z9vectorAddPKfS0_Pfi,"a",@progbits
	.sectionflags	@""
	.align	4
.nv.constant0._Z9vectorAddPKfS0_Pfi:
	.zero		924


//--------------------- SYMBOLS --------------------------

	.type		.nv.reservedSmem.offset0,@object
	.size		.nv.reservedSmem.offset0,0x4
